//
// Generated by NVIDIA NVVM Compiler
//
// Compiler Build ID: CL-36424714
// Cuda compilation tools, release 13.0, V13.0.88
// Based on NVVM 20.0.0
//

.version 9.0
.target sm_100
.address_size 64

	// .globl	_Z11L1_DistanceiiPKfS0_Pf

.visible .entry _Z11L1_DistanceiiPKfS0_Pf(
	.param .u32 _Z11L1_DistanceiiPKfS0_Pf_param_0,
	.param .u32 _Z11L1_DistanceiiPKfS0_Pf_param_1,
	.param .u64 .ptr .align 1 _Z11L1_DistanceiiPKfS0_Pf_param_2,
	.param .u64 .ptr .align 1 _Z11L1_DistanceiiPKfS0_Pf_param_3,
	.param .u64 .ptr .align 1 _Z11L1_DistanceiiPKfS0_Pf_param_4
)
{
	.reg .pred 	%p<4>;
	.reg .b32 	%r<9>;
	.reg .b32 	%f<13>;
	.reg .b64 	%rd<16>;

	ld.param.u32 	%r6, [_Z11L1_DistanceiiPKfS0_Pf_param_0];
	ld.param.u64 	%rd4, [_Z11L1_DistanceiiPKfS0_Pf_param_2];
	ld.param.u64 	%rd5, [_Z11L1_DistanceiiPKfS0_Pf_param_3];
	ld.param.u64 	%rd6, [_Z11L1_DistanceiiPKfS0_Pf_param_4];
	mov.u32 	%r1, %ctaid.x;
	setp.ge.s32 	%p1, %r1, %r6;
	@%p1 bra 	$L__BB0_5;
	mov.u32 	%r8, %tid.x;
	setp.ge.u32 	%p2, %r8, %r6;
	mov.f32 	%f12, 0f00000000;
	@%p2 bra 	$L__BB0_4;
	mov.u32 	%r3, %ntid.x;
	cvta.to.global.u64 	%rd1, %rd4;
	cvta.to.global.u64 	%rd2, %rd5;
	mul.lo.s32 	%r7, %r6, %r1;
	cvt.u64.u32 	%rd3, %r7;
	mov.f32 	%f12, 0f00000000;
$L__BB0_3:
	cvt.s64.s32 	%rd7, %r8;
	mul.wide.s32 	%rd8, %r8, 4;
	add.s64 	%rd9, %rd1, %rd8;
	ld.global.f32 	%f6, [%rd9];
	add.s64 	%rd10, %rd7, %rd3;
	shl.b64 	%rd11, %rd10, 2;
	add.s64 	%rd12, %rd2, %rd11;
	ld.global.f32 	%f7, [%rd12];
	sub.f32 	%f8, %f6, %f7;
	abs.f32 	%f9, %f8;
	add.f32 	%f12, %f12, %f9;
	add.s32 	%r8, %r8, %r3;
	setp.lt.s32 	%p3, %r8, %r6;
	@%p3 bra 	$L__BB0_3;
$L__BB0_4:
	cvta.to.global.u64 	%rd13, %rd6;
	mul.wide.u32 	%rd14, %r1, 4;
	add.s64 	%rd15, %rd13, %rd14;
	atom.global.add.f32 	%f10, [%rd15], %f12;
$L__BB0_5:
	ret;

}


// ===== COMPILED SASS (sm_100) =====

	.target	sm_100

	.elftype	@"ET_EXEC"


//--------------------- .note.nv.tkinfo           --------------------------
	.section	.note.nv.tkinfo,"",@"SHT_NOTE"
	.sectionflags	@"SHF_NOTE_NV_TKINFO"
	.tkinfo
        /*0018*/ 	.word	0x00000002
        /*0030*/ 	.string	""
        /*0030*/ 	.string	"ptxas"
        /*0030*/ 	.string	"Cuda compilation tools, release 13.0, V13.0.88"
        /*0030*/ 	.string	"Build cuda_13.0.r13.0/compiler.36424714_0"
        /*0030*/ 	.string	"-arch sm_100 -m 64 "



//--------------------- .note.nv.cuinfo           --------------------------
	.section	.note.nv.cuinfo,"",@"SHT_NOTE"
	.sectionflags	@"SHF_NOTE_NV_CUINFO"
        /*0018*/ 	.short	0x0002
        /*001a*/ 	.short	0x0064
        /*001c*/ 	.short	0x0082
	.zero		2


//--------------------- .nv.info                  --------------------------
	.section	.nv.info,"",@"SHT_CUDA_INFO"
	.align	4


	//----- nvinfo : EIATTR_REGCOUNT
	.align		4
        /*0000*/ 	.byte	0x04, 0x2f
        /*0002*/ 	.short	(.L_1 - .L_0)
	.align		4
.L_0:
        /*0004*/ 	.word	index@(_Z11L1_DistanceiiPKfS0_Pf)
        /*0008*/ 	.word	0x00000010


	//----- nvinfo : EIATTR_FRAME_SIZE
	.align		4
.L_1:
        /*000c*/ 	.byte	0x04, 0x11
        /*000e*/ 	.short	(.L_3 - .L_2)
	.align		4
.L_2:
        /*0010*/ 	.word	index@(_Z11L1_DistanceiiPKfS0_Pf)
        /*0014*/ 	.word	0x00000000


	//----- nvinfo : EIATTR_MIN_STACK_SIZE
	.align		4
.L_3:
        /*0018*/ 	.byte	0x04, 0x12
        /*001a*/ 	.short	(.L_5 - .L_4)
	.align		4
.L_4:
        /*001c*/ 	.word	index@(_Z11L1_DistanceiiPKfS0_Pf)
        /*0020*/ 	.word	0x00000000
.L_5:


//--------------------- .nv.compat                --------------------------
	.section	.nv.compat,"",@"SHT_CUDA_COMPAT_INFO"
	.align	4
        /*0000*/ 	.byte	0x02, 0x09, 0x00, 0x00, 0x02, 0x02, 0x01, 0x00, 0x02, 0x05, 0x05, 0x00, 0x03, 0x07, 0x01, 0x01
        /*0010*/ 	.byte	0x02, 0x03, 0x00, 0x00, 0x02, 0x06, 0x01, 0x00, 0x04, 0x0b, 0x08, 0x00, 0x09, 0x00, 0x00, 0x00
        /*0020*/ 	.byte	0x00, 0x00, 0x00, 0x00


//--------------------- .nv.info._Z11L1_DistanceiiPKfS0_Pf --------------------------
	.section	.nv.info._Z11L1_DistanceiiPKfS0_Pf,"",@"SHT_CUDA_INFO"
	.sectionflags	@""
	.align	4


	//----- nvinfo : EIATTR_CUDA_API_VERSION
	.align		4
        /*0000*/ 	.byte	0x04, 0x37
        /*0002*/ 	.short	(.L_7 - .L_6)
.L_6:
        /*0004*/ 	.word	0x00000082


	//----- nvinfo : EIATTR_KPARAM_INFO
	.align		4
.L_7:
        /*0008*/ 	.byte	0x04, 0x17
        /*000a*/ 	.short	(.L_9 - .L_8)
.L_8:
        /*000c*/ 	.word	0x00000000
        /*0010*/ 	.short	0x0004
        /*0012*/ 	.short	0x0018
        /*0014*/ 	.byte	0x00, 0xf5, 0x21, 0x00


	//----- nvinfo : EIATTR_KPARAM_INFO
	.align		4
.L_9:
        /*0018*/ 	.byte	0x04, 0x17
        /*001a*/ 	.short	(.L_11 - .L_10)
.L_10:
        /*001c*/ 	.word	0x00000000
        /*0020*/ 	.short	0x0003
        /*0022*/ 	.short	0x0010
        /*0024*/ 	.byte	0x00, 0xf5, 0x21, 0x00


	//----- nvinfo : EIATTR_KPARAM_INFO
	.align		4
.L_11:
        /*0028*/ 	.byte	0x04, 0x17
        /*002a*/ 	.short	(.L_13 - .L_12)
.L_12:
        /*002c*/ 	.word	0x00000000
        /*0030*/ 	.short	0x0002
        /*0032*/ 	.short	0x0008
        /*0034*/ 	.byte	0x00, 0xf5, 0x21, 0x00


	//----- nvinfo : EIATTR_KPARAM_INFO
	.align		4
.L_13:
        /*0038*/ 	.byte	0x04, 0x17
        /*003a*/ 	.short	(.L_15 - .L_14)
.L_14:
        /*003c*/ 	.word	0x00000000
        /*0040*/ 	.short	0x0001
        /*0042*/ 	.short	0x0004
        /*0044*/ 	.byte	0x00, 0xf0, 0x11, 0x00


	//----- nvinfo : EIATTR_KPARAM_INFO
	.align		4
.L_15:
        /*0048*/ 	.byte	0x04, 0x17
        /*004a*/ 	.short	(.L_17 - .L_16)
.L_16:
        /*004c*/ 	.word	0x00000000
        /*0050*/ 	.short	0x0000
        /*0052*/ 	.short	0x0000
        /*0054*/ 	.byte	0x00, 0xf0, 0x11, 0x00


	//----- nvinfo : EIATTR_SPARSE_MMA_MASK
	.align		4
.L_17:
        /*0058*/ 	.byte	0x03, 0x50
        /*005a*/ 	.short	0x0000


	//----- nvinfo : EIATTR_MAXREG_COUNT
	.align		4
        /*005c*/ 	.byte	0x03, 0x1b
        /*005e*/ 	.short	0x00ff


	//----- nvinfo : EIATTR_MERCURY_ISA_VERSION
	.align		4
        /*0060*/ 	.byte	0x03, 0x5f
        /*0062*/ 	.short	0x0101


	//----- nvinfo : EIATTR_VRC_CTA_INIT_COUNT
	.align		4
        /*0064*/ 	.byte	0x02, 0x4a
	.zero		1
	.zero		1


	//----- nvinfo : EIATTR_EXIT_INSTR_OFFSETS
	.align		4
        /*0068*/ 	.byte	0x04, 0x1c
        /*006a*/ 	.short	(.L_19 - .L_18)


	//   ....[0]....
.L_18:
        /*006c*/ 	.word	0x00000040


	//   ....[1]....
        /*0070*/ 	.word	0x00000200


	//----- nvinfo : EIATTR_CRS_STACK_SIZE
	.align		4
.L_19:
        /*0074*/ 	.byte	0x04, 0x1e
        /*0076*/ 	.short	(.L_21 - .L_20)
.L_20:
        /*0078*/ 	.word	0x00000000


	//----- nvinfo : EIATTR_CBANK_PARAM_SIZE
	.align		4
.L_21:
        /*007c*/ 	.byte	0x03, 0x19
        /*007e*/ 	.short	0x0020


	//----- nvinfo : EIATTR_PARAM_CBANK
	.align		4
        /*0080*/ 	.byte	0x04, 0x0a
        /*0082*/ 	.short	(.L_23 - .L_22)
	.align		4
.L_22:
        /*0084*/ 	.word	index@(.nv.constant0._Z11L1_DistanceiiPKfS0_Pf)
        /*0088*/ 	.short	0x0380
        /*008a*/ 	.short	0x0020


	//----- nvinfo : EIATTR_SW_WAR
	.align		4
.L_23:
        /*008c*/ 	.byte	0x04, 0x36
        /*008e*/ 	.short	(.L_25 - .L_24)
.L_24:
        /*0090*/ 	.word	0x00000008
.L_25:


//--------------------- .nv.callgraph             --------------------------
	.section	.nv.callgraph,"",@"SHT_CUDA_CALLGRAPH"
	.align	4
	.sectionentsize	8
	.align		4
        /*0000*/ 	.word	0x00000000
	.align		4
        /*0004*/ 	.word	0xffffffff
	.align		4
        /*0008*/ 	.word	0x00000000
	.align		4
        /*000c*/ 	.word	0xfffffffe
	.align		4
        /*0010*/ 	.word	0x00000000
	.align		4
        /*0014*/ 	.word	0xfffffffd
	.align		4
        /*0018*/ 	.word	0x00000000
	.align		4
        /*001c*/ 	.word	0xfffffffc


//--------------------- .text._Z11L1_DistanceiiPKfS0_Pf --------------------------
	.section	.text._Z11L1_DistanceiiPKfS0_Pf,"ax",@progbits
	.align	128
        .global         _Z11L1_DistanceiiPKfS0_Pf
        .type           _Z11L1_DistanceiiPKfS0_Pf,@function
        .size           _Z11L1_DistanceiiPKfS0_Pf,(.L_x_4 - _Z11L1_DistanceiiPKfS0_Pf)
        .other          _Z11L1_DistanceiiPKfS0_Pf,@"STO_CUDA_ENTRY STV_DEFAULT"
_Z11L1_DistanceiiPKfS0_Pf:
.text._Z11L1_DistanceiiPKfS0_Pf:
[----:B------:R-:W-:Y:S01]  /*0000*/  LDC R1, c[0x0][0x37c] ;  /* 0x0000df00ff017b82 */ /* 0x000fe20000000800 */
[----:B------:R-:W0:Y:S01]  /*0010*/  S2R R7, SR_CTAID.X ;  /* 0x0000000000077919 */ /* 0x000e220000002500 */
[----:B------:R-:W0:Y:S02]  /*0020*/  LDCU UR6, c[0x0][0x380] ;  /* 0x00007000ff0677ac */ /* 0x000e240008000800 */
[----:B0-----:R-:W-:-:S13]  /*0030*/  ISETP.GE.AND P0, PT, R7, UR6, PT ;  /* 0x0000000607007c0c */ /* 0x001fda000bf06270 */
[----:B------:R-:W-:Y:S05]  /*0040*/  @P0 EXIT ;  /* 0x000000000000094d */ /* 0x000fea0003800000 */
[----:B------:R-:W0:Y:S01]  /*0050*/  S2R R11, SR_TID.X ;  /* 0x00000000000b7919 */ /* 0x000e220000002100 */
[----:B------:R-:W1:Y:S01]  /*0060*/  LDC.64 R2, c[0x0][0x398] ;  /* 0x0000e600ff027b82 */ /* 0x000e620000000a00 */
[----:B------:R-:W2:Y:S01]  /*0070*/  LDCU.64 UR4, c[0x0][0x358] ;  /* 0x00006b00ff0477ac */ /* 0x000ea20008000a00 */
[----:B------:R-:W-:Y:S01]  /*0080*/  BSSY.RECONVERGENT B0, `(.L_x_0) ;  /* 0x0000016000007945 */ /* 0x000fe20003800200 */
[----:B------:R-:W-:Y:S01]  /*0090*/  IMAD.MOV.U32 R13, RZ, RZ, RZ ;  /* 0x000000ffff0d7224 */ /* 0x000fe200078e00ff */
[----:B------:R-:W3:Y:S01]  /*00a0*/  LDCU.64 UR8, c[0x0][0x390] ;  /* 0x00007200ff0877ac */ /* 0x000ee20008000a00 */
[----:B-1----:R-:W-:Y:S01]  /*00b0*/  IMAD.WIDE.U32 R2, R7, 0x4, R2 ;  /* 0x0000000407027825 */ /* 0x002fe200078e0002 */
[----:B0-----:R-:W-:-:S13]  /*00c0*/  ISETP.GE.U32.AND P0, PT, R11, UR6, PT ;  /* 0x000000060b007c0c */ /* 0x001fda000bf06070 */
[----:B--23--:R-:W-:Y:S05]  /*00d0*/  @P0 BRA `(.L_x_1) ;  /* 0x0000000000400947 */ /* 0x00cfea0003800000 */
[----:B------:R-:W0:Y:S01]  /*00e0*/  LDC R12, c[0x0][0x360] ;  /* 0x0000d800ff0c7b82 */ /* 0x000e220000000800 */
[----:B------:R-:W-:Y:S02]  /*00f0*/  HFMA2 R13, -RZ, RZ, 0, 0 ;  /* 0x00000000ff0d7431 */ /* 0x000fe400000001ff */
[----:B------:R-:W-:-:S05]  /*0100*/  IMAD R0, R7, UR6, RZ ;  /* 0x0000000607007c24 */ /* 0x000fca000f8e02ff */
[----:B------:R-:W1:Y:S02]  /*0110*/  LDC.64 R4, c[0x0][0x388] ;  /* 0x0000e200ff047b82 */ /* 0x000e640000000a00 */
.L_x_2:
[----:B------:R-:W-:Y:S01]  /*0120*/  IADD3 R9, P0, PT, R0, R11, RZ ;  /* 0x0000000b00097210 */ /* 0x000fe20007f1e0ff */
[----:B-1----:R-:W-:-:S03]  /*0130*/  IMAD.WIDE R6, R11, 0x4, R4 ;  /* 0x000000040b067825 */ /* 0x002fc600078e0204 */
[----:B------:R-:W-:Y:S02]  /*0140*/  LEA.HI.X.SX32 R10, R11, RZ, 0x1, P0 ;  /* 0x000000ff0b0a7211 */ /* 0x000fe400000f0eff */
[C---:B------:R-:W-:Y:S01]  /*0150*/  LEA R8, P0, R9.reuse, UR8, 0x2 ;  /* 0x0000000809087c11 */ /* 0x040fe2000f8010ff */
[----:B------:R-:W2:Y:S03]  /*0160*/  LDG.E R6, desc[UR4][R6.64] ;  /* 0x0000000406067981 */ /* 0x000ea6000c1e1900 */
[----:B------:R-:W-:-:S06]  /*0170*/  LEA.HI.X R9, R9, UR9, R10, 0x2, P0 ;  /* 0x0000000909097c11 */ /* 0x000fcc00080f140a */
[----:B------:R-:W2:Y:S01]  /*0180*/  LDG.E R9, desc[UR4][R8.64] ;  /* 0x0000000408097981 */ /* 0x000ea2000c1e1900 */
[----:B0-----:R-:W-:-:S05]  /*0190*/  IMAD.IADD R11, R12, 0x1, R11 ;  /* 0x000000010c0b7824 */ /* 0x001fca00078e020b */
[----:B------:R-:W-:Y:S01]  /*01a0*/  ISETP.GE.AND P0, PT, R11, UR6, PT ;  /* 0x000000060b007c0c */ /* 0x000fe2000bf06270 */
[----:B--2---:R-:W-:-:S04]  /*01b0*/  FADD R10, R6, -R9 ;  /* 0x80000009060a7221 */ /* 0x004fc80000000000 */
[----:B------:R-:W-:-:S08]  /*01c0*/  FADD R13, |R10|, R13 ;  /* 0x0000000d0a0d7221 */ /* 0x000fd00000000200 */
[----:B------:R-:W-:Y:S05]  /*01d0*/  @!P0 BRA `(.L_x_2) ;  /* 0xfffffffc00d08947 */ /* 0x000fea000383ffff */
.L_x_1:
[----:B------:R-:W-:Y:S05]  /*01e0*/  BSYNC.RECONVERGENT B0 ;  /* 0x0000000000007941 */ /* 0x000fea0003800200 */
.L_x_0:
[----:B------:R-:W-:Y:S01]  /*01f0*/  REDG.E.ADD.F32.FTZ.RN.STRONG.GPU desc[UR4][R2.64], R13 ;  /* 0x0000000d020079a6 */ /* 0x000fe2000c12f304 */
[----:B------:R-:W-:Y:S05]  /*0200*/  EXIT ;  /* 0x000000000000794d */ /* 0x000fea0003800000 */
.L_x_3:
[----:B------:R-:W-:-:S00]  /*0210*/  BRA `(.L_x_3) ;  /* 0xfffffffc00fc7947 */ /* 0x000fc0000383ffff */
[----:B------:R-:W-:-:S00]  /*0220*/  NOP ;  /* 0x0000000000007918 */ /* 0x000fc00000000000 */
        /* <DEDUP_REMOVED lines=13> */
.L_x_4:


//--------------------- .nv.shared.reserved.0     --------------------------
	.section	.nv.shared.reserved.0,"aw",@nobits
	.weak		__nv_reservedSMEM_offset_0_alias
	.size		__nv_reservedSMEM_offset_0_alias, 0, 64
	.other		__nv_reservedSMEM_offset_0_alias,@"STO_CUDA_RESERVED_SHARED STV_DEFAULT"
__nv_reservedSMEM_offset_0_alias:
	.zero		0
	.zero		64


//--------------------- .nv.constant0._Z11L1_DistanceiiPKfS0_Pf --------------------------
	.section	.nv.constant0._Z11L1_DistanceiiPKfS0_Pf,"a",@progbits
	.sectionflags	@""
	.align	4
.nv.constant0._Z11L1_DistanceiiPKfS0_Pf:
	.zero		928


//--------------------- SYMBOLS --------------------------

	.type		.nv.reservedSmem.offset0,@object
	.size		.nv.reservedSmem.offset0,0x4
